//
// Generated by NVIDIA NVVM Compiler
//
// Compiler Build ID: CL-36424714
// Cuda compilation tools, release 13.0, V13.0.88
// Based on NVVM 20.0.0
//

.version 9.0
.target sm_100
.address_size 64

	// .globl	_Z15greyscaleKernelPhS_i

.visible .entry _Z15greyscaleKernelPhS_i(
	.param .u64 .ptr .align 1 _Z15greyscaleKernelPhS_i_param_0,
	.param .u64 .ptr .align 1 _Z15greyscaleKernelPhS_i_param_1,
	.param .u32 _Z15greyscaleKernelPhS_i_param_2
)
{
	.reg .pred 	%p<2>;
	.reg .b16 	%rs<5>;
	.reg .b32 	%r<8>;
	.reg .b64 	%rd<8>;
	.reg .b64 	%fd<7>;

	ld.param.u64 	%rd1, [_Z15greyscaleKernelPhS_i_param_0];
	ld.param.u64 	%rd2, [_Z15greyscaleKernelPhS_i_param_1];
	ld.param.u32 	%r2, [_Z15greyscaleKernelPhS_i_param_2];
	mov.u32 	%r3, %ntid.x;
	mov.u32 	%r4, %ctaid.x;
	mov.u32 	%r5, %tid.x;
	mad.lo.s32 	%r1, %r3, %r4, %r5;
	setp.ge.s32 	%p1, %r1, %r2;
	@%p1 bra 	$L__BB0_2;
	cvta.to.global.u64 	%rd3, %rd1;
	cvta.to.global.u64 	%rd4, %rd2;
	mul.lo.s32 	%r6, %r1, 3;
	cvt.s64.s32 	%rd5, %r6;
	add.s64 	%rd6, %rd3, %rd5;
	ld.global.u8 	%rs1, [%rd6];
	cvt.rn.f64.u16 	%fd1, %rs1;
	ld.global.u8 	%rs2, [%rd6+1];
	cvt.rn.f64.u16 	%fd2, %rs2;
	mul.f64 	%fd3, %fd2, 0d3FE2C8B439581062;
	fma.rn.f64 	%fd4, %fd1, 0d3FD322D0E5604189, %fd3;
	ld.global.u8 	%rs3, [%rd6+2];
	cvt.rn.f64.u16 	%fd5, %rs3;
	fma.rn.f64 	%fd6, %fd5, 0d3FBD2F1A9FBE76C9, %fd4;
	cvt.rzi.u32.f64 	%r7, %fd6;
	cvt.u16.u32 	%rs4, %r7;
	add.s64 	%rd7, %rd4, %rd5;
	st.global.u8 	[%rd7], %rs4;
	st.global.u8 	[%rd7+1], %rs4;
	st.global.u8 	[%rd7+2], %rs4;
$L__BB0_2:
	ret;

}


// ===== COMPILED SASS (sm_100) =====

	.target	sm_100

	.elftype	@"ET_EXEC"


//--------------------- .note.nv.tkinfo           --------------------------
	.section	.note.nv.tkinfo,"",@"SHT_NOTE"
	.sectionflags	@"SHF_NOTE_NV_TKINFO"
	.tkinfo
        /*0018*/ 	.word	0x00000002
        /*0030*/ 	.string	""
        /*0030*/ 	.string	"ptxas"
        /*0030*/ 	.string	"Cuda compilation tools, release 13.0, V13.0.88"
        /*0030*/ 	.string	"Build cuda_13.0.r13.0/compiler.36424714_0"
        /*0030*/ 	.string	"-arch sm_100 -m 64 "



//--------------------- .note.nv.cuinfo           --------------------------
	.section	.note.nv.cuinfo,"",@"SHT_NOTE"
	.sectionflags	@"SHF_NOTE_NV_CUINFO"
        /*0018*/ 	.short	0x0002
        /*001a*/ 	.short	0x0064
        /*001c*/ 	.short	0x0082
	.zero		2


//--------------------- .nv.info                  --------------------------
	.section	.nv.info,"",@"SHT_CUDA_INFO"
	.align	4


	//----- nvinfo : EIATTR_REGCOUNT
	.align		4
        /*0000*/ 	.byte	0x04, 0x2f
        /*0002*/ 	.short	(.L_1 - .L_0)
	.align		4
.L_0:
        /*0004*/ 	.word	index@(_Z15greyscaleKernelPhS_i)
        /*0008*/ 	.word	0x0000000f


	//----- nvinfo : EIATTR_FRAME_SIZE
	.align		4
.L_1:
        /*000c*/ 	.byte	0x04, 0x11
        /*000e*/ 	.short	(.L_3 - .L_2)
	.align		4
.L_2:
        /*0010*/ 	.word	index@(_Z15greyscaleKernelPhS_i)
        /*0014*/ 	.word	0x00000000


	//----- nvinfo : EIATTR_MIN_STACK_SIZE
	.align		4
.L_3:
        /*0018*/ 	.byte	0x04, 0x12
        /*001a*/ 	.short	(.L_5 - .L_4)
	.align		4
.L_4:
        /*001c*/ 	.word	index@(_Z15greyscaleKernelPhS_i)
        /*0020*/ 	.word	0x00000000
.L_5:


//--------------------- .nv.compat                --------------------------
	.section	.nv.compat,"",@"SHT_CUDA_COMPAT_INFO"
	.align	4
        /*0000*/ 	.byte	0x02, 0x09, 0x00, 0x00, 0x02, 0x02, 0x01, 0x00, 0x02, 0x05, 0x05, 0x00, 0x03, 0x07, 0x01, 0x01
        /*0010*/ 	.byte	0x02, 0x03, 0x00, 0x00, 0x02, 0x06, 0x01, 0x00, 0x04, 0x0b, 0x08, 0x00, 0x01, 0x00, 0x00, 0x00
        /*0020*/ 	.byte	0x00, 0x00, 0x00, 0x00


//--------------------- .nv.info._Z15greyscaleKernelPhS_i --------------------------
	.section	.nv.info._Z15greyscaleKernelPhS_i,"",@"SHT_CUDA_INFO"
	.sectionflags	@""
	.align	4


	//----- nvinfo : EIATTR_CUDA_API_VERSION
	.align		4
        /*0000*/ 	.byte	0x04, 0x37
        /*0002*/ 	.short	(.L_7 - .L_6)
.L_6:
        /*0004*/ 	.word	0x00000082


	//----- nvinfo : EIATTR_KPARAM_INFO
	.align		4
.L_7:
        /*0008*/ 	.byte	0x04, 0x17
        /*000a*/ 	.short	(.L_9 - .L_8)
.L_8:
        /*000c*/ 	.word	0x00000000
        /*0010*/ 	.short	0x0002
        /*0012*/ 	.short	0x0010
        /*0014*/ 	.byte	0x00, 0xf0, 0x11, 0x00


	//----- nvinfo : EIATTR_KPARAM_INFO
	.align		4
.L_9:
        /*0018*/ 	.byte	0x04, 0x17
        /*001a*/ 	.short	(.L_11 - .L_10)
.L_10:
        /*001c*/ 	.word	0x00000000
        /*0020*/ 	.short	0x0001
        /*0022*/ 	.short	0x0008
        /*0024*/ 	.byte	0x00, 0xf5, 0x21, 0x00


	//----- nvinfo : EIATTR_KPARAM_INFO
	.align		4
.L_11:
        /*0028*/ 	.byte	0x04, 0x17
        /*002a*/ 	.short	(.L_13 - .L_12)
.L_12:
        /*002c*/ 	.word	0x00000000
        /*0030*/ 	.short	0x0000
        /*0032*/ 	.short	0x0000
        /*0034*/ 	.byte	0x00, 0xf5, 0x21, 0x00


	//----- nvinfo : EIATTR_SPARSE_MMA_MASK
	.align		4
.L_13:
        /*0038*/ 	.byte	0x03, 0x50
        /*003a*/ 	.short	0x0000


	//----- nvinfo : EIATTR_MAXREG_COUNT
	.align		4
        /*003c*/ 	.byte	0x03, 0x1b
        /*003e*/ 	.short	0x00ff


	//----- nvinfo : EIATTR_MERCURY_ISA_VERSION
	.align		4
        /*0040*/ 	.byte	0x03, 0x5f
        /*0042*/ 	.short	0x0101


	//----- nvinfo : EIATTR_VRC_CTA_INIT_COUNT
	.align		4
        /*0044*/ 	.byte	0x02, 0x4a
	.zero		1
	.zero		1


	//----- nvinfo : EIATTR_EXIT_INSTR_OFFSETS
	.align		4
        /*0048*/ 	.byte	0x04, 0x1c
        /*004a*/ 	.short	(.L_15 - .L_14)


	//   ....[0]....
.L_14:
        /*004c*/ 	.word	0x00000070


	//   ....[1]....
        /*0050*/ 	.word	0x00000230


	//----- nvinfo : EIATTR_CBANK_PARAM_SIZE
	.align		4
.L_15:
        /*0054*/ 	.byte	0x03, 0x19
        /*0056*/ 	.short	0x0014


	//----- nvinfo : EIATTR_PARAM_CBANK
	.align		4
        /*0058*/ 	.byte	0x04, 0x0a
        /*005a*/ 	.short	(.L_17 - .L_16)
	.align		4
.L_16:
        /*005c*/ 	.word	index@(.nv.constant0._Z15greyscaleKernelPhS_i)
        /*0060*/ 	.short	0x0380
        /*0062*/ 	.short	0x0014


	//----- nvinfo : EIATTR_SW_WAR
	.align		4
.L_17:
        /*0064*/ 	.byte	0x04, 0x36
        /*0066*/ 	.short	(.L_19 - .L_18)
.L_18:
        /*0068*/ 	.word	0x00000008
.L_19:


//--------------------- .nv.callgraph             --------------------------
	.section	.nv.callgraph,"",@"SHT_CUDA_CALLGRAPH"
	.align	4
	.sectionentsize	8
	.align		4
        /*0000*/ 	.word	0x00000000
	.align		4
        /*0004*/ 	.word	0xffffffff
	.align		4
        /*0008*/ 	.word	0x00000000
	.align		4
        /*000c*/ 	.word	0xfffffffe
	.align		4
        /*0010*/ 	.word	0x00000000
	.align		4
        /*0014*/ 	.word	0xfffffffd
	.align		4
        /*0018*/ 	.word	0x00000000
	.align		4
        /*001c*/ 	.word	0xfffffffc


//--------------------- .text._Z15greyscaleKernelPhS_i --------------------------
	.section	.text._Z15greyscaleKernelPhS_i,"ax",@progbits
	.align	128
        .global         _Z15greyscaleKernelPhS_i
        .type           _Z15greyscaleKernelPhS_i,@function
        .size           _Z15greyscaleKernelPhS_i,(.L_x_1 - _Z15greyscaleKernelPhS_i)
        .other          _Z15greyscaleKernelPhS_i,@"STO_CUDA_ENTRY STV_DEFAULT"
_Z15greyscaleKernelPhS_i:
.text._Z15greyscaleKernelPhS_i:
[----:B------:R-:W-:Y:S01]  /*0000*/  LDC R1, c[0x0][0x37c] ;  /* 0x0000df00ff017b82 */ /* 0x000fe20000000800 */
[----:B------:R-:W0:Y:S01]  /*0010*/  S2R R0, SR_CTAID.X ;  /* 0x0000000000007919 */ /* 0x000e220000002500 */
[----:B------:R-:W0:Y:S01]  /*0020*/  LDCU UR4, c[0x0][0x360] ;  /* 0x00006c00ff0477ac */ /* 0x000e220008000800 */
[----:B------:R-:W0:Y:S01]  /*0030*/  S2R R3, SR_TID.X ;  /* 0x0000000000037919 */ /* 0x000e220000002100 */
[----:B------:R-:W1:Y:S01]  /*0040*/  LDCU UR5, c[0x0][0x390] ;  /* 0x00007200ff0577ac */ /* 0x000e620008000800 */
[----:B0-----:R-:W-:-:S05]  /*0050*/  IMAD R0, R0, UR4, R3 ;  /* 0x0000000400007c24 */ /* 0x001fca000f8e0203 */
[----:B-1----:R-:W-:-:S13]  /*0060*/  ISETP.GE.AND P0, PT, R0, UR5, PT ;  /* 0x0000000500007c0c */ /* 0x002fda000bf06270 */
[----:B------:R-:W-:Y:S05]  /*0070*/  @P0 EXIT ;  /* 0x000000000000094d */ /* 0x000fea0003800000 */
[----:B------:R-:W0:Y:S01]  /*0080*/  LDCU.128 UR8, c[0x0][0x380] ;  /* 0x00007000ff0877ac */ /* 0x000e220008000c00 */
[----:B------:R-:W-:Y:S01]  /*0090*/  IMAD R0, R0, 0x3, RZ ;  /* 0x0000000300007824 */ /* 0x000fe200078e02ff */
[----:B------:R-:W1:Y:S04]  /*00a0*/  LDCU.64 UR4, c[0x0][0x358] ;  /* 0x00006b00ff0477ac */ /* 0x000e680008000a00 */
[----:B------:R-:W-:Y:S02]  /*00b0*/  SHF.R.S32.HI R12, RZ, 0x1f, R0 ;  /* 0x0000001fff0c7819 */ /* 0x000fe40000011400 */
[----:B0-----:R-:W-:-:S04]  /*00c0*/  IADD3 R2, P0, PT, R0, UR8, RZ ;  /* 0x0000000800027c10 */ /* 0x001fc8000ff1e0ff */
[----:B------:R-:W-:-:S05]  /*00d0*/  IADD3.X R3, PT, PT, R12, UR9, RZ, P0, !PT ;  /* 0x000000090c037c10 */ /* 0x000fca00087fe4ff */
[----:B-1----:R-:W2:Y:S04]  /*00e0*/  LDG.E.U8 R11, desc[UR4][R2.64+0x1] ;  /* 0x00000104020b7981 */ /* 0x002ea8000c1e1100 */
[----:B------:R-:W3:Y:S04]  /*00f0*/  LDG.E.U8 R10, desc[UR4][R2.64] ;  /* 0x00000004020a7981 */ /* 0x000ee8000c1e1100 */
[----:B------:R0:W4:Y:S01]  /*0100*/  LDG.E.U8 R8, desc[UR4][R2.64+0x2] ;  /* 0x0000020402087981 */ /* 0x000122000c1e1100 */
[----:B------:R-:W-:Y:S01]  /*0110*/  UMOV UR6, 0x39581062 ;  /* 0x3958106200067882 */ /* 0x000fe20000000000 */
[----:B------:R-:W-:Y:S01]  /*0120*/  UMOV UR7, 0x3fe2c8b4 ;  /* 0x3fe2c8b400077882 */ /* 0x000fe20000000000 */
[----:B0-----:R-:W-:-:S04]  /*0130*/  IADD3 R2, P0, PT, R0, UR10, RZ ;  /* 0x0000000a00027c10 */ /* 0x001fc8000ff1e0ff */
[----:B------:R-:W-:Y:S01]  /*0140*/  IADD3.X R3, PT, PT, R12, UR11, RZ, P0, !PT ;  /* 0x0000000b0c037c10 */ /* 0x000fe200087fe4ff */
[----:B--2---:R-:W0:Y:S08]  /*0150*/  I2F.F64.U16 R6, R11 ;  /* 0x0000000b00067312 */ /* 0x004e300000101800 */
[----:B---3--:R-:W1:Y:S01]  /*0160*/  I2F.F64.U16 R4, R10 ;  /* 0x0000000a00047312 */ /* 0x008e620000101800 */
[----:B0-----:R-:W-:-:S07]  /*0170*/  DMUL R6, R6, UR6 ;  /* 0x0000000606067c28 */ /* 0x001fce0008000000 */
[----:B----4-:R-:W0:Y:S01]  /*0180*/  I2F.F64.U16 R8, R8 ;  /* 0x0000000800087312 */ /* 0x010e220000101800 */
[----:B------:R-:W-:Y:S01]  /*0190*/  UMOV UR6, 0xe5604189 ;  /* 0xe560418900067882 */ /* 0x000fe20000000000 */
[----:B------:R-:W-:Y:S02]  /*01a0*/  UMOV UR7, 0x3fd322d0 ;  /* 0x3fd322d000077882 */ /* 0x000fe40000000000 */
[----:B-1----:R-:W-:Y:S01]  /*01b0*/  DFMA R4, R4, UR6, R6 ;  /* 0x0000000604047c2b */ /* 0x002fe20008000006 */
[----:B------:R-:W-:Y:S01]  /*01c0*/  UMOV UR6, 0x9fbe76c9 ;  /* 0x9fbe76c900067882 */ /* 0x000fe20000000000 */
[----:B------:R-:W-:-:S06]  /*01d0*/  UMOV UR7, 0x3fbd2f1a ;  /* 0x3fbd2f1a00077882 */ /* 0x000fcc0000000000 */
[----:B0-----:R-:W-:-:S10]  /*01e0*/  DFMA R4, R8, UR6, R4 ;  /* 0x0000000608047c2b */ /* 0x001fd40008000004 */
[----:B------:R-:W0:Y:S02]  /*01f0*/  F2I.U32.F64.TRUNC R5, R4 ;  /* 0x0000000400057311 */ /* 0x000e24000030d000 */
[----:B0-----:R-:W-:Y:S04]  /*0200*/  STG.E.U8 desc[UR4][R2.64], R5 ;  /* 0x0000000502007986 */ /* 0x001fe8000c101104 */
[----:B------:R-:W-:Y:S04]  /*0210*/  STG.E.U8 desc[UR4][R2.64+0x1], R5 ;  /* 0x0000010502007986 */ /* 0x000fe8000c101104 */
[----:B------:R-:W-:Y:S01]  /*0220*/  STG.E.U8 desc[UR4][R2.64+0x2], R5 ;  /* 0x0000020502007986 */ /* 0x000fe2000c101104 */
[----:B------:R-:W-:Y:S05]  /*0230*/  EXIT ;  /* 0x000000000000794d */ /* 0x000fea0003800000 */
.L_x_0:
[----:B------:R-:W-:-:S00]  /*0240*/  BRA `(.L_x_0) ;  /* 0xfffffffc00fc7947 */ /* 0x000fc0000383ffff */
[----:B------:R-:W-:-:S00]  /*0250*/  NOP ;  /* 0x0000000000007918 */ /* 0x000fc00000000000 */
        /* <DEDUP_REMOVED lines=10> */
.L_x_1:


//--------------------- .nv.shared.reserved.0     --------------------------
	.section	.nv.shared.reserved.0,"aw",@nobits
	.weak		__nv_reservedSMEM_offset_0_alias
	.size		__nv_reservedSMEM_offset_0_alias, 0, 64
	.other		__nv_reservedSMEM_offset_0_alias,@"STO_CUDA_RESERVED_SHARED STV_DEFAULT"
__nv_reservedSMEM_offset_0_alias:
	.zero		0
	.zero		64


//--------------------- .nv.constant0._Z15greyscaleKernelPhS_i --------------------------
	.section	.nv.constant0._Z15greyscaleKernelPhS_i,"a",@progbits
	.sectionflags	@""
	.align	4
.nv.constant0._Z15greyscaleKernelPhS_i:
	.zero		916


//--------------------- SYMBOLS --------------------------

	.type		.nv.reservedSmem.offset0,@object
	.size		.nv.reservedSmem.offset0,0x4
